//
// Generated by NVIDIA NVVM Compiler
//
// Compiler Build ID: CL-36424714
// Cuda compilation tools, release 13.0, V13.0.88
// Based on NVVM 20.0.0
//

.version 9.0
.target sm_100
.address_size 64

	// .globl	_Z3addPiS_

.visible .entry _Z3addPiS_(
	.param .u64 .ptr .align 1 _Z3addPiS__param_0,
	.param .u64 .ptr .align 1 _Z3addPiS__param_1
)
{
	.reg .b32 	%r<8>;
	.reg .b64 	%rd<9>;

	ld.param.u64 	%rd1, [_Z3addPiS__param_0];
	ld.param.u64 	%rd2, [_Z3addPiS__param_1];
	cvta.to.global.u64 	%rd3, %rd2;
	cvta.to.global.u64 	%rd4, %rd1;
	mov.u32 	%r1, %ctaid.x;
	mov.u32 	%r2, %tid.x;
	shl.b32 	%r3, %r1, 3;
	add.s32 	%r4, %r3, %r2;
	mul.wide.u32 	%rd5, %r4, 4;
	add.s64 	%rd6, %rd4, %rd5;
	ld.global.u32 	%r5, [%rd6];
	mul.wide.u32 	%rd7, %r1, 4;
	add.s64 	%rd8, %rd3, %rd7;
	ld.global.u32 	%r6, [%rd8];
	add.s32 	%r7, %r6, %r5;
	st.global.u32 	[%rd8], %r7;
	ret;

}


// ===== COMPILED SASS (sm_100) =====

	.target	sm_100

	.elftype	@"ET_EXEC"


//--------------------- .note.nv.tkinfo           --------------------------
	.section	.note.nv.tkinfo,"",@"SHT_NOTE"
	.sectionflags	@"SHF_NOTE_NV_TKINFO"
	.tkinfo
        /*0018*/ 	.word	0x00000002
        /*0030*/ 	.string	""
        /*0030*/ 	.string	"ptxas"
        /*0030*/ 	.string	"Cuda compilation tools, release 13.0, V13.0.88"
        /*0030*/ 	.string	"Build cuda_13.0.r13.0/compiler.36424714_0"
        /*0030*/ 	.string	"-arch sm_100 -m 64 "



//--------------------- .note.nv.cuinfo           --------------------------
	.section	.note.nv.cuinfo,"",@"SHT_NOTE"
	.sectionflags	@"SHF_NOTE_NV_CUINFO"
        /*0018*/ 	.short	0x0002
        /*001a*/ 	.short	0x0064
        /*001c*/ 	.short	0x0082
	.zero		2


//--------------------- .nv.info                  --------------------------
	.section	.nv.info,"",@"SHT_CUDA_INFO"
	.align	4


	//----- nvinfo : EIATTR_REGCOUNT
	.align		4
        /*0000*/ 	.byte	0x04, 0x2f
        /*0002*/ 	.short	(.L_1 - .L_0)
	.align		4
.L_0:
        /*0004*/ 	.word	index@(_Z3addPiS_)
        /*0008*/ 	.word	0x0000000c


	//----- nvinfo : EIATTR_FRAME_SIZE
	.align		4
.L_1:
        /*000c*/ 	.byte	0x04, 0x11
        /*000e*/ 	.short	(.L_3 - .L_2)
	.align		4
.L_2:
        /*0010*/ 	.word	index@(_Z3addPiS_)
        /*0014*/ 	.word	0x00000000


	//----- nvinfo : EIATTR_MIN_STACK_SIZE
	.align		4
.L_3:
        /*0018*/ 	.byte	0x04, 0x12
        /*001a*/ 	.short	(.L_5 - .L_4)
	.align		4
.L_4:
        /*001c*/ 	.word	index@(_Z3addPiS_)
        /*0020*/ 	.word	0x00000000
.L_5:


//--------------------- .nv.compat                --------------------------
	.section	.nv.compat,"",@"SHT_CUDA_COMPAT_INFO"
	.align	4
        /*0000*/ 	.byte	0x02, 0x09, 0x00, 0x00, 0x02, 0x02, 0x01, 0x00, 0x02, 0x05, 0x05, 0x00, 0x03, 0x07, 0x01, 0x01
        /*0010*/ 	.byte	0x02, 0x03, 0x00, 0x00, 0x02, 0x06, 0x01, 0x00, 0x04, 0x0b, 0x08, 0x00, 0x09, 0x00, 0x00, 0x00
        /*0020*/ 	.byte	0x00, 0x00, 0x00, 0x00


//--------------------- .nv.info._Z3addPiS_       --------------------------
	.section	.nv.info._Z3addPiS_,"",@"SHT_CUDA_INFO"
	.sectionflags	@""
	.align	4


	//----- nvinfo : EIATTR_CUDA_API_VERSION
	.align		4
        /*0000*/ 	.byte	0x04, 0x37
        /*0002*/ 	.short	(.L_7 - .L_6)
.L_6:
        /*0004*/ 	.word	0x00000082


	//----- nvinfo : EIATTR_KPARAM_INFO
	.align		4
.L_7:
        /*0008*/ 	.byte	0x04, 0x17
        /*000a*/ 	.short	(.L_9 - .L_8)
.L_8:
        /*000c*/ 	.word	0x00000000
        /*0010*/ 	.short	0x0001
        /*0012*/ 	.short	0x0008
        /*0014*/ 	.byte	0x00, 0xf5, 0x21, 0x00


	//----- nvinfo : EIATTR_KPARAM_INFO
	.align		4
.L_9:
        /*0018*/ 	.byte	0x04, 0x17
        /*001a*/ 	.short	(.L_11 - .L_10)
.L_10:
        /*001c*/ 	.word	0x00000000
        /*0020*/ 	.short	0x0000
        /*0022*/ 	.short	0x0000
        /*0024*/ 	.byte	0x00, 0xf5, 0x21, 0x00


	//----- nvinfo : EIATTR_SPARSE_MMA_MASK
	.align		4
.L_11:
        /*0028*/ 	.byte	0x03, 0x50
        /*002a*/ 	.short	0x0000


	//----- nvinfo : EIATTR_MAXREG_COUNT
	.align		4
        /*002c*/ 	.byte	0x03, 0x1b
        /*002e*/ 	.short	0x00ff


	//----- nvinfo : EIATTR_MERCURY_ISA_VERSION
	.align		4
        /*0030*/ 	.byte	0x03, 0x5f
        /*0032*/ 	.short	0x0101


	//----- nvinfo : EIATTR_VRC_CTA_INIT_COUNT
	.align		4
        /*0034*/ 	.byte	0x02, 0x4a
	.zero		1
	.zero		1


	//----- nvinfo : EIATTR_EXIT_INSTR_OFFSETS
	.align		4
        /*0038*/ 	.byte	0x04, 0x1c
        /*003a*/ 	.short	(.L_13 - .L_12)


	//   ....[0]....
.L_12:
        /*003c*/ 	.word	0x000000d0


	//----- nvinfo : EIATTR_CBANK_PARAM_SIZE
	.align		4
.L_13:
        /*0040*/ 	.byte	0x03, 0x19
        /*0042*/ 	.short	0x0010


	//----- nvinfo : EIATTR_PARAM_CBANK
	.align		4
        /*0044*/ 	.byte	0x04, 0x0a
        /*0046*/ 	.short	(.L_15 - .L_14)
	.align		4
.L_14:
        /*0048*/ 	.word	index@(.nv.constant0._Z3addPiS_)
        /*004c*/ 	.short	0x0380
        /*004e*/ 	.short	0x0010


	//----- nvinfo : EIATTR_SW_WAR
	.align		4
.L_15:
        /*0050*/ 	.byte	0x04, 0x36
        /*0052*/ 	.short	(.L_17 - .L_16)
.L_16:
        /*0054*/ 	.word	0x00000008
.L_17:


//--------------------- .nv.callgraph             --------------------------
	.section	.nv.callgraph,"",@"SHT_CUDA_CALLGRAPH"
	.align	4
	.sectionentsize	8
	.align		4
        /*0000*/ 	.word	0x00000000
	.align		4
        /*0004*/ 	.word	0xffffffff
	.align		4
        /*0008*/ 	.word	0x00000000
	.align		4
        /*000c*/ 	.word	0xfffffffe
	.align		4
        /*0010*/ 	.word	0x00000000
	.align		4
        /*0014*/ 	.word	0xfffffffd
	.align		4
        /*0018*/ 	.word	0x00000000
	.align		4
        /*001c*/ 	.word	0xfffffffc


//--------------------- .text._Z3addPiS_          --------------------------
	.section	.text._Z3addPiS_,"ax",@progbits
	.align	128
        .global         _Z3addPiS_
        .type           _Z3addPiS_,@function
        .size           _Z3addPiS_,(.L_x_1 - _Z3addPiS_)
        .other          _Z3addPiS_,@"STO_CUDA_ENTRY STV_DEFAULT"
_Z3addPiS_:
.text._Z3addPiS_:
[----:B------:R-:W-:Y:S01]  /*0000*/  LDC R1, c[0x0][0x37c] ;  /* 0x0000df00ff017b82 */ /* 0x000fe20000000800 */
[----:B------:R-:W0:Y:S07]  /*0010*/  S2R R9, SR_CTAID.X ;  /* 0x0000000000097919 */ /* 0x000e2e0000002500 */
[----:B------:R-:W1:Y:S01]  /*0020*/  LDC.64 R2, c[0x0][0x380] ;  /* 0x0000e000ff027b82 */ /* 0x000e620000000a00 */
[----:B------:R-:W2:Y:S01]  /*0030*/  LDCU.64 UR4, c[0x0][0x358] ;  /* 0x00006b00ff0477ac */ /* 0x000ea20008000a00 */
[----:B------:R-:W3:Y:S06]  /*0040*/  S2R R0, SR_TID.X ;  /* 0x0000000000007919 */ /* 0x000eec0000002100 */
[----:B------:R-:W0:Y:S02]  /*0050*/  LDC.64 R4, c[0x0][0x388] ;  /* 0x0000e200ff047b82 */ /* 0x000e240000000a00 */
[C---:B0-----:R-:W-:Y:S01]  /*0060*/  IMAD.WIDE.U32 R4, R9.reuse, 0x4, R4 ;  /* 0x0000000409047825 */ /* 0x041fe200078e0004 */
[----:B---3--:R-:W-:-:S05]  /*0070*/  LEA R7, R9, R0, 0x3 ;  /* 0x0000000009077211 */ /* 0x008fca00078e18ff */
[----:B-1----:R-:W-:Y:S02]  /*0080*/  IMAD.WIDE.U32 R2, R7, 0x4, R2 ;  /* 0x0000000407027825 */ /* 0x002fe400078e0002 */
[----:B--2---:R-:W2:Y:S04]  /*0090*/  LDG.E R7, desc[UR4][R4.64] ;  /* 0x0000000404077981 */ /* 0x004ea8000c1e1900 */
[----:B------:R-:W2:Y:S02]  /*00a0*/  LDG.E R2, desc[UR4][R2.64] ;  /* 0x0000000402027981 */ /* 0x000ea4000c1e1900 */
[----:B--2---:R-:W-:-:S05]  /*00b0*/  IADD3 R7, PT, PT, R2, R7, RZ ;  /* 0x0000000702077210 */ /* 0x004fca0007ffe0ff */
[----:B------:R-:W-:Y:S01]  /*00c0*/  STG.E desc[UR4][R4.64], R7 ;  /* 0x0000000704007986 */ /* 0x000fe2000c101904 */
[----:B------:R-:W-:Y:S05]  /*00d0*/  EXIT ;  /* 0x000000000000794d */ /* 0x000fea0003800000 */
.L_x_0:
[----:B------:R-:W-:-:S00]  /*00e0*/  BRA `(.L_x_0) ;  /* 0xfffffffc00fc7947 */ /* 0x000fc0000383ffff */
[----:B------:R-:W-:-:S00]  /*00f0*/  NOP ;  /* 0x0000000000007918 */ /* 0x000fc00000000000 */
        /* <DEDUP_REMOVED lines=8> */
.L_x_1:


//--------------------- .nv.shared.reserved.0     --------------------------
	.section	.nv.shared.reserved.0,"aw",@nobits
	.weak		__nv_reservedSMEM_offset_0_alias
	.size		__nv_reservedSMEM_offset_0_alias, 0, 64
	.other		__nv_reservedSMEM_offset_0_alias,@"STO_CUDA_RESERVED_SHARED STV_DEFAULT"
__nv_reservedSMEM_offset_0_alias:
	.zero		0
	.zero		64


//--------------------- .nv.constant0._Z3addPiS_  --------------------------
	.section	.nv.constant0._Z3addPiS_,"a",@progbits
	.sectionflags	@""
	.align	4
.nv.constant0._Z3addPiS_:
	.zero		912


//--------------------- SYMBOLS --------------------------

	.type		.nv.reservedSmem.offset0,@object
	.size		.nv.reservedSmem.offset0,0x4
